//
// Generated by NVIDIA NVVM Compiler
//
// Compiler Build ID: CL-36424714
// Cuda compilation tools, release 13.0, V13.0.88
// Based on NVVM 20.0.0
//

.version 9.0
.target sm_100
.address_size 64

	// .globl	_Z15testInnerStructP11innerStructS0_i

.visible .entry _Z15testInnerStructP11innerStructS0_i(
	.param .u64 .ptr .align 1 _Z15testInnerStructP11innerStructS0_i_param_0,
	.param .u64 .ptr .align 1 _Z15testInnerStructP11innerStructS0_i_param_1,
	.param .u32 _Z15testInnerStructP11innerStructS0_i_param_2
)
{
	.reg .pred 	%p<2>;
	.reg .b32 	%r<6>;
	.reg .b32 	%f<5>;
	.reg .b64 	%rd<8>;

	ld.param.u64 	%rd1, [_Z15testInnerStructP11innerStructS0_i_param_0];
	ld.param.u64 	%rd2, [_Z15testInnerStructP11innerStructS0_i_param_1];
	ld.param.u32 	%r2, [_Z15testInnerStructP11innerStructS0_i_param_2];
	mov.u32 	%r3, %ntid.x;
	mov.u32 	%r4, %ctaid.x;
	mov.u32 	%r5, %tid.x;
	mad.lo.s32 	%r1, %r3, %r4, %r5;
	setp.ge.s32 	%p1, %r1, %r2;
	@%p1 bra 	$L__BB0_2;
	cvta.to.global.u64 	%rd3, %rd1;
	cvta.to.global.u64 	%rd4, %rd2;
	mul.wide.s32 	%rd5, %r1, 8;
	add.s64 	%rd6, %rd3, %rd5;
	ld.global.f32 	%f1, [%rd6];
	ld.global.f32 	%f2, [%rd6+4];
	add.f32 	%f3, %f1, 0f3F800000;
	add.f32 	%f4, %f2, 0f40000000;
	add.s64 	%rd7, %rd4, %rd5;
	st.global.f32 	[%rd7], %f3;
	st.global.f32 	[%rd7+4], %f4;
$L__BB0_2:
	ret;

}
	// .globl	_Z14testInnerArrayP10innerArrayS0_i
.visible .entry _Z14testInnerArrayP10innerArrayS0_i(
	.param .u64 .ptr .align 1 _Z14testInnerArrayP10innerArrayS0_i_param_0,
	.param .u64 .ptr .align 1 _Z14testInnerArrayP10innerArrayS0_i_param_1,
	.param .u32 _Z14testInnerArrayP10innerArrayS0_i_param_2
)
{
	.reg .pred 	%p<2>;
	.reg .b32 	%r<6>;
	.reg .b32 	%f<5>;
	.reg .b64 	%rd<8>;

	ld.param.u64 	%rd1, [_Z14testInnerArrayP10innerArrayS0_i_param_0];
	ld.param.u64 	%rd2, [_Z14testInnerArrayP10innerArrayS0_i_param_1];
	ld.param.u32 	%r2, [_Z14testInnerArrayP10innerArrayS0_i_param_2];
	mov.u32 	%r3, %ntid.x;
	mov.u32 	%r4, %ctaid.x;
	mov.u32 	%r5, %tid.x;
	mad.lo.s32 	%r1, %r3, %r4, %r5;
	setp.ge.s32 	%p1, %r1, %r2;
	@%p1 bra 	$L__BB1_2;
	cvta.to.global.u64 	%rd3, %rd1;
	cvta.to.global.u64 	%rd4, %rd2;
	mul.wide.s32 	%rd5, %r1, 4;
	add.s64 	%rd6, %rd3, %rd5;
	ld.global.f32 	%f1, [%rd6];
	add.f32 	%f2, %f1, 0f3F800000;
	add.s64 	%rd7, %rd4, %rd5;
	st.global.f32 	[%rd7], %f2;
	ld.global.f32 	%f3, [%rd6+4194304];
	add.f32 	%f4, %f3, 0f40000000;
	st.global.f32 	[%rd7+4194304], %f4;
$L__BB1_2:
	ret;

}
	// .globl	_Z18testInnerArrayHalfP10innerArrayS0_i
.visible .entry _Z18testInnerArrayHalfP10innerArrayS0_i(
	.param .u64 .ptr .align 1 _Z18testInnerArrayHalfP10innerArrayS0_i_param_0,
	.param .u64 .ptr .align 1 _Z18testInnerArrayHalfP10innerArrayS0_i_param_1,
	.param .u32 _Z18testInnerArrayHalfP10innerArrayS0_i_param_2
)
{
	.reg .pred 	%p<2>;
	.reg .b32 	%r<6>;
	.reg .b32 	%f<3>;
	.reg .b64 	%rd<8>;

	ld.param.u64 	%rd1, [_Z18testInnerArrayHalfP10innerArrayS0_i_param_0];
	ld.param.u64 	%rd2, [_Z18testInnerArrayHalfP10innerArrayS0_i_param_1];
	ld.param.u32 	%r2, [_Z18testInnerArrayHalfP10innerArrayS0_i_param_2];
	mov.u32 	%r3, %ntid.x;
	mov.u32 	%r4, %ctaid.x;
	mov.u32 	%r5, %tid.x;
	mad.lo.s32 	%r1, %r3, %r4, %r5;
	setp.ge.s32 	%p1, %r1, %r2;
	@%p1 bra 	$L__BB2_2;
	cvta.to.global.u64 	%rd3, %rd1;
	cvta.to.global.u64 	%rd4, %rd2;
	mul.wide.s32 	%rd5, %r1, 4;
	add.s64 	%rd6, %rd3, %rd5;
	ld.global.f32 	%f1, [%rd6];
	add.f32 	%f2, %f1, 0f3F800000;
	add.s64 	%rd7, %rd4, %rd5;
	st.global.f32 	[%rd7], %f2;
$L__BB2_2:
	ret;

}


// ===== COMPILED SASS (sm_100) =====

	.target	sm_100

	.elftype	@"ET_EXEC"


//--------------------- .note.nv.tkinfo           --------------------------
	.section	.note.nv.tkinfo,"",@"SHT_NOTE"
	.sectionflags	@"SHF_NOTE_NV_TKINFO"
	.tkinfo
        /*0018*/ 	.word	0x00000002
        /*0030*/ 	.string	""
        /*0030*/ 	.string	"ptxas"
        /*0030*/ 	.string	"Cuda compilation tools, release 13.0, V13.0.88"
        /*0030*/ 	.string	"Build cuda_13.0.r13.0/compiler.36424714_0"
        /*0030*/ 	.string	"-arch sm_100 -m 64 "



//--------------------- .note.nv.cuinfo           --------------------------
	.section	.note.nv.cuinfo,"",@"SHT_NOTE"
	.sectionflags	@"SHF_NOTE_NV_CUINFO"
        /*0018*/ 	.short	0x0002
        /*001a*/ 	.short	0x0064
        /*001c*/ 	.short	0x0082
	.zero		2


//--------------------- .nv.info                  --------------------------
	.section	.nv.info,"",@"SHT_CUDA_INFO"
	.align	4


	//----- nvinfo : EIATTR_REGCOUNT
	.align		4
        /*0000*/ 	.byte	0x04, 0x2f
        /*0002*/ 	.short	(.L_1 - .L_0)
	.align		4
.L_0:
        /*0004*/ 	.word	index@(_Z15testInnerStructP11innerStructS0_i)
        /*0008*/ 	.word	0x0000000c


	//----- nvinfo : EIATTR_FRAME_SIZE
	.align		4
.L_1:
        /*000c*/ 	.byte	0x04, 0x11
        /*000e*/ 	.short	(.L_3 - .L_2)
	.align		4
.L_2:
        /*0010*/ 	.word	index@(_Z15testInnerStructP11innerStructS0_i)
        /*0014*/ 	.word	0x00000000


	//----- nvinfo : EIATTR_REGCOUNT
	.align		4
.L_3:
        /*0018*/ 	.byte	0x04, 0x2f
        /*001a*/ 	.short	(.L_5 - .L_4)
	.align		4
.L_4:
        /*001c*/ 	.word	index@(_Z14testInnerArrayP10innerArrayS0_i)
        /*0020*/ 	.word	0x0000000c


	//----- nvinfo : EIATTR_FRAME_SIZE
	.align		4
.L_5:
        /*0024*/ 	.byte	0x04, 0x11
        /*0026*/ 	.short	(.L_7 - .L_6)
	.align		4
.L_6:
        /*0028*/ 	.word	index@(_Z14testInnerArrayP10innerArrayS0_i)
        /*002c*/ 	.word	0x00000000


	//----- nvinfo : EIATTR_REGCOUNT
	.align		4
.L_7:
        /*0030*/ 	.byte	0x04, 0x2f
        /*0032*/ 	.short	(.L_9 - .L_8)
	.align		4
.L_8:
        /*0034*/ 	.word	index@(_Z18testInnerArrayHalfP10innerArrayS0_i)
        /*0038*/ 	.word	0x0000000a


	//----- nvinfo : EIATTR_FRAME_SIZE
	.align		4
.L_9:
        /*003c*/ 	.byte	0x04, 0x11
        /*003e*/ 	.short	(.L_11 - .L_10)
	.align		4
.L_10:
        /*0040*/ 	.word	index@(_Z18testInnerArrayHalfP10innerArrayS0_i)
        /*0044*/ 	.word	0x00000000


	//----- nvinfo : EIATTR_MIN_STACK_SIZE
	.align		4
.L_11:
        /*0048*/ 	.byte	0x04, 0x12
        /*004a*/ 	.short	(.L_13 - .L_12)
	.align		4
.L_12:
        /*004c*/ 	.word	index@(_Z18testInnerArrayHalfP10innerArrayS0_i)
        /*0050*/ 	.word	0x00000000


	//----- nvinfo : EIATTR_MIN_STACK_SIZE
	.align		4
.L_13:
        /*0054*/ 	.byte	0x04, 0x12
        /*0056*/ 	.short	(.L_15 - .L_14)
	.align		4
.L_14:
        /*0058*/ 	.word	index@(_Z14testInnerArrayP10innerArrayS0_i)
        /*005c*/ 	.word	0x00000000


	//----- nvinfo : EIATTR_MIN_STACK_SIZE
	.align		4
.L_15:
        /*0060*/ 	.byte	0x04, 0x12
        /*0062*/ 	.short	(.L_17 - .L_16)
	.align		4
.L_16:
        /*0064*/ 	.word	index@(_Z15testInnerStructP11innerStructS0_i)
        /*0068*/ 	.word	0x00000000
.L_17:


//--------------------- .nv.compat                --------------------------
	.section	.nv.compat,"",@"SHT_CUDA_COMPAT_INFO"
	.align	4
        /*0000*/ 	.byte	0x02, 0x09, 0x00, 0x00, 0x02, 0x02, 0x01, 0x00, 0x02, 0x05, 0x05, 0x00, 0x03, 0x07, 0x01, 0x01
        /*0010*/ 	.byte	0x02, 0x03, 0x00, 0x00, 0x02, 0x06, 0x01, 0x00, 0x04, 0x0b, 0x08, 0x00, 0x09, 0x00, 0x00, 0x00
        /*0020*/ 	.byte	0x00, 0x00, 0x00, 0x00


//--------------------- .nv.info._Z18testInnerArrayHalfP10innerArrayS0_i --------------------------
	.section	.nv.info._Z18testInnerArrayHalfP10innerArrayS0_i,"",@"SHT_CUDA_INFO"
	.sectionflags	@""
	.align	4


	//----- nvinfo : EIATTR_CUDA_API_VERSION
	.align		4
        /*0000*/ 	.byte	0x04, 0x37
        /*0002*/ 	.short	(.L_19 - .L_18)
.L_18:
        /*0004*/ 	.word	0x00000082


	//----- nvinfo : EIATTR_KPARAM_INFO
	.align		4
.L_19:
        /*0008*/ 	.byte	0x04, 0x17
        /*000a*/ 	.short	(.L_21 - .L_20)
.L_20:
        /*000c*/ 	.word	0x00000000
        /*0010*/ 	.short	0x0002
        /*0012*/ 	.short	0x0010
        /*0014*/ 	.byte	0x00, 0xf0, 0x11, 0x00


	//----- nvinfo : EIATTR_KPARAM_INFO
	.align		4
.L_21:
        /*0018*/ 	.byte	0x04, 0x17
        /*001a*/ 	.short	(.L_23 - .L_22)
.L_22:
        /*001c*/ 	.word	0x00000000
        /*0020*/ 	.short	0x0001
        /*0022*/ 	.short	0x0008
        /*0024*/ 	.byte	0x00, 0xf5, 0x21, 0x00


	//----- nvinfo : EIATTR_KPARAM_INFO
	.align		4
.L_23:
        /*0028*/ 	.byte	0x04, 0x17
        /*002a*/ 	.short	(.L_25 - .L_24)
.L_24:
        /*002c*/ 	.word	0x00000000
        /*0030*/ 	.short	0x0000
        /*0032*/ 	.short	0x0000
        /*0034*/ 	.byte	0x00, 0xf5, 0x21, 0x00


	//----- nvinfo : EIATTR_SPARSE_MMA_MASK
	.align		4
.L_25:
        /*0038*/ 	.byte	0x03, 0x50
        /*003a*/ 	.short	0x0000


	//----- nvinfo : EIATTR_MAXREG_COUNT
	.align		4
        /*003c*/ 	.byte	0x03, 0x1b
        /*003e*/ 	.short	0x00ff


	//----- nvinfo : EIATTR_MERCURY_ISA_VERSION
	.align		4
        /*0040*/ 	.byte	0x03, 0x5f
        /*0042*/ 	.short	0x0101


	//----- nvinfo : EIATTR_VRC_CTA_INIT_COUNT
	.align		4
        /*0044*/ 	.byte	0x02, 0x4a
	.zero		1
	.zero		1


	//----- nvinfo : EIATTR_EXIT_INSTR_OFFSETS
	.align		4
        /*0048*/ 	.byte	0x04, 0x1c
        /*004a*/ 	.short	(.L_27 - .L_26)


	//   ....[0]....
.L_26:
        /*004c*/ 	.word	0x00000070


	//   ....[1]....
        /*0050*/ 	.word	0x00000100


	//----- nvinfo : EIATTR_CBANK_PARAM_SIZE
	.align		4
.L_27:
        /*0054*/ 	.byte	0x03, 0x19
        /*0056*/ 	.short	0x0014


	//----- nvinfo : EIATTR_PARAM_CBANK
	.align		4
        /*0058*/ 	.byte	0x04, 0x0a
        /*005a*/ 	.short	(.L_29 - .L_28)
	.align		4
.L_28:
        /*005c*/ 	.word	index@(.nv.constant0._Z18testInnerArrayHalfP10innerArrayS0_i)
        /*0060*/ 	.short	0x0380
        /*0062*/ 	.short	0x0014


	//----- nvinfo : EIATTR_SW_WAR
	.align		4
.L_29:
        /*0064*/ 	.byte	0x04, 0x36
        /*0066*/ 	.short	(.L_31 - .L_30)
.L_30:
        /*0068*/ 	.word	0x00000008
.L_31:


//--------------------- .nv.info._Z14testInnerArrayP10innerArrayS0_i --------------------------
	.section	.nv.info._Z14testInnerArrayP10innerArrayS0_i,"",@"SHT_CUDA_INFO"
	.sectionflags	@""
	.align	4


	//----- nvinfo : EIATTR_CUDA_API_VERSION
	.align		4
        /*0000*/ 	.byte	0x04, 0x37
        /*0002*/ 	.short	(.L_33 - .L_32)
.L_32:
        /*0004*/ 	.word	0x00000082


	//----- nvinfo : EIATTR_KPARAM_INFO
	.align		4
.L_33:
        /*0008*/ 	.byte	0x04, 0x17
        /*000a*/ 	.short	(.L_35 - .L_34)
.L_34:
        /*000c*/ 	.word	0x00000000
        /*0010*/ 	.short	0x0002
        /*0012*/ 	.short	0x0010
        /*0014*/ 	.byte	0x00, 0xf0, 0x11, 0x00


	//----- nvinfo : EIATTR_KPARAM_INFO
	.align		4
.L_35:
        /*0018*/ 	.byte	0x04, 0x17
        /*001a*/ 	.short	(.L_37 - .L_36)
.L_36:
        /*001c*/ 	.word	0x00000000
        /*0020*/ 	.short	0x0001
        /*0022*/ 	.short	0x0008
        /*0024*/ 	.byte	0x00, 0xf5, 0x21, 0x00


	//----- nvinfo : EIATTR_KPARAM_INFO
	.align		4
.L_37:
        /*0028*/ 	.byte	0x04, 0x17
        /*002a*/ 	.short	(.L_39 - .L_38)
.L_38:
        /*002c*/ 	.word	0x00000000
        /*0030*/ 	.short	0x0000
        /*0032*/ 	.short	0x0000
        /*0034*/ 	.byte	0x00, 0xf5, 0x21, 0x00


	//----- nvinfo : EIATTR_SPARSE_MMA_MASK
	.align		4
.L_39:
        /*0038*/ 	.byte	0x03, 0x50
        /*003a*/ 	.short	0x0000


	//----- nvinfo : EIATTR_MAXREG_COUNT
	.align		4
        /*003c*/ 	.byte	0x03, 0x1b
        /*003e*/ 	.short	0x00ff


	//----- nvinfo : EIATTR_MERCURY_ISA_VERSION
	.align		4
        /*0040*/ 	.byte	0x03, 0x5f
        /*0042*/ 	.short	0x0101


	//----- nvinfo : EIATTR_VRC_CTA_INIT_COUNT
	.align		4
        /*0044*/ 	.byte	0x02, 0x4a
	.zero		1
	.zero		1


	//----- nvinfo : EIATTR_EXIT_INSTR_OFFSETS
	.align		4
        /*0048*/ 	.byte	0x04, 0x1c
        /*004a*/ 	.short	(.L_41 - .L_40)


	//   ....[0]....
.L_40:
        /*004c*/ 	.word	0x00000070


	//   ....[1]....
        /*0050*/ 	.word	0x00000130


	//----- nvinfo : EIATTR_CBANK_PARAM_SIZE
	.align		4
.L_41:
        /*0054*/ 	.byte	0x03, 0x19
        /*0056*/ 	.short	0x0014


	//----- nvinfo : EIATTR_PARAM_CBANK
	.align		4
        /*0058*/ 	.byte	0x04, 0x0a
        /*005a*/ 	.short	(.L_43 - .L_42)
	.align		4
.L_42:
        /*005c*/ 	.word	index@(.nv.constant0._Z14testInnerArrayP10innerArrayS0_i)
        /*0060*/ 	.short	0x0380
        /*0062*/ 	.short	0x0014


	//----- nvinfo : EIATTR_SW_WAR
	.align		4
.L_43:
        /*0064*/ 	.byte	0x04, 0x36
        /*0066*/ 	.short	(.L_45 - .L_44)
.L_44:
        /*0068*/ 	.word	0x00000008
.L_45:


//--------------------- .nv.info._Z15testInnerStructP11innerStructS0_i --------------------------
	.section	.nv.info._Z15testInnerStructP11innerStructS0_i,"",@"SHT_CUDA_INFO"
	.sectionflags	@""
	.align	4


	//----- nvinfo : EIATTR_CUDA_API_VERSION
	.align		4
        /*0000*/ 	.byte	0x04, 0x37
        /*0002*/ 	.short	(.L_47 - .L_46)
.L_46:
        /*0004*/ 	.word	0x00000082


	//----- nvinfo : EIATTR_KPARAM_INFO
	.align		4
.L_47:
        /*0008*/ 	.byte	0x04, 0x17
        /*000a*/ 	.short	(.L_49 - .L_48)
.L_48:
        /*000c*/ 	.word	0x00000000
        /*0010*/ 	.short	0x0002
        /*0012*/ 	.short	0x0010
        /*0014*/ 	.byte	0x00, 0xf0, 0x11, 0x00


	//----- nvinfo : EIATTR_KPARAM_INFO
	.align		4
.L_49:
        /*0018*/ 	.byte	0x04, 0x17
        /*001a*/ 	.short	(.L_51 - .L_50)
.L_50:
        /*001c*/ 	.word	0x00000000
        /*0020*/ 	.short	0x0001
        /*0022*/ 	.short	0x0008
        /*0024*/ 	.byte	0x00, 0xf5, 0x21, 0x00


	//----- nvinfo : EIATTR_KPARAM_INFO
	.align		4
.L_51:
        /*0028*/ 	.byte	0x04, 0x17
        /*002a*/ 	.short	(.L_53 - .L_52)
.L_52:
        /*002c*/ 	.word	0x00000000
        /*0030*/ 	.short	0x0000
        /*0032*/ 	.short	0x0000
        /*0034*/ 	.byte	0x00, 0xf5, 0x21, 0x00


	//----- nvinfo : EIATTR_SPARSE_MMA_MASK
	.align		4
.L_53:
        /*0038*/ 	.byte	0x03, 0x50
        /*003a*/ 	.short	0x0000


	//----- nvinfo : EIATTR_MAXREG_COUNT
	.align		4
        /*003c*/ 	.byte	0x03, 0x1b
        /*003e*/ 	.short	0x00ff


	//----- nvinfo : EIATTR_MERCURY_ISA_VERSION
	.align		4
        /*0040*/ 	.byte	0x03, 0x5f
        /*0042*/ 	.short	0x0101


	//----- nvinfo : EIATTR_VRC_CTA_INIT_COUNT
	.align		4
        /*0044*/ 	.byte	0x02, 0x4a
	.zero		1
	.zero		1


	//----- nvinfo : EIATTR_EXIT_INSTR_OFFSETS
	.align		4
        /*0048*/ 	.byte	0x04, 0x1c
        /*004a*/ 	.short	(.L_55 - .L_54)


	//   ....[0]....
.L_54:
        /*004c*/ 	.word	0x00000070


	//   ....[1]....
        /*0050*/ 	.word	0x00000130


	//----- nvinfo : EIATTR_CBANK_PARAM_SIZE
	.align		4
.L_55:
        /*0054*/ 	.byte	0x03, 0x19
        /*0056*/ 	.short	0x0014


	//----- nvinfo : EIATTR_PARAM_CBANK
	.align		4
        /*0058*/ 	.byte	0x04, 0x0a
        /*005a*/ 	.short	(.L_57 - .L_56)
	.align		4
.L_56:
        /*005c*/ 	.word	index@(.nv.constant0._Z15testInnerStructP11innerStructS0_i)
        /*0060*/ 	.short	0x0380
        /*0062*/ 	.short	0x0014


	//----- nvinfo : EIATTR_SW_WAR
	.align		4
.L_57:
        /*0064*/ 	.byte	0x04, 0x36
        /*0066*/ 	.short	(.L_59 - .L_58)
.L_58:
        /*0068*/ 	.word	0x00000008
.L_59:


//--------------------- .nv.callgraph             --------------------------
	.section	.nv.callgraph,"",@"SHT_CUDA_CALLGRAPH"
	.align	4
	.sectionentsize	8
	.align		4
        /*0000*/ 	.word	0x00000000
	.align		4
        /*0004*/ 	.word	0xffffffff
	.align		4
        /*0008*/ 	.word	0x00000000
	.align		4
        /*000c*/ 	.word	0xfffffffe
	.align		4
        /*0010*/ 	.word	0x00000000
	.align		4
        /*0014*/ 	.word	0xfffffffd
	.align		4
        /*0018*/ 	.word	0x00000000
	.align		4
        /*001c*/ 	.word	0xfffffffc


//--------------------- .text._Z18testInnerArrayHalfP10innerArrayS0_i --------------------------
	.section	.text._Z18testInnerArrayHalfP10innerArrayS0_i,"ax",@progbits
	.align	128
        .global         _Z18testInnerArrayHalfP10innerArrayS0_i
        .type           _Z18testInnerArrayHalfP10innerArrayS0_i,@function
        .size           _Z18testInnerArrayHalfP10innerArrayS0_i,(.L_x_3 - _Z18testInnerArrayHalfP10innerArrayS0_i)
        .other          _Z18testInnerArrayHalfP10innerArrayS0_i,@"STO_CUDA_ENTRY STV_DEFAULT"
_Z18testInnerArrayHalfP10innerArrayS0_i:
.text._Z18testInnerArrayHalfP10innerArrayS0_i:
[----:B------:R-:W-:Y:S01]  /*0000*/  LDC R1, c[0x0][0x37c] ;  /* 0x0000df00ff017b82 */ /* 0x000fe20000000800 */
[----:B------:R-:W0:Y:S01]  /*0010*/  S2R R7, SR_CTAID.X ;  /* 0x0000000000077919 */ /* 0x000e220000002500 */
[----:B------:R-:W0:Y:S01]  /*0020*/  LDCU UR4, c[0x0][0x360] ;  /* 0x00006c00ff0477ac */ /* 0x000e220008000800 */
[----:B------:R-:W0:Y:S01]  /*0030*/  S2R R0, SR_TID.X ;  /* 0x0000000000007919 */ /* 0x000e220000002100 */
[----:B------:R-:W1:Y:S01]  /*0040*/  LDCU UR5, c[0x0][0x390] ;  /* 0x00007200ff0577ac */ /* 0x000e620008000800 */
[----:B0-----:R-:W-:-:S05]  /*0050*/  IMAD R7, R7, UR4, R0 ;  /* 0x0000000407077c24 */ /* 0x001fca000f8e0200 */
[----:B-1----:R-:W-:-:S13]  /*0060*/  ISETP.GE.AND P0, PT, R7, UR5, PT ;  /* 0x0000000507007c0c */ /* 0x002fda000bf06270 */
[----:B------:R-:W-:Y:S05]  /*0070*/  @P0 EXIT ;  /* 0x000000000000094d */ /* 0x000fea0003800000 */
[----:B------:R-:W0:Y:S01]  /*0080*/  LDC.64 R2, c[0x0][0x380] ;  /* 0x0000e000ff027b82 */ /* 0x000e220000000a00 */
[----:B------:R-:W1:Y:S07]  /*0090*/  LDCU.64 UR4, c[0x0][0x358] ;  /* 0x00006b00ff0477ac */ /* 0x000e6e0008000a00 */
[----:B------:R-:W2:Y:S01]  /*00a0*/  LDC.64 R4, c[0x0][0x388] ;  /* 0x0000e200ff047b82 */ /* 0x000ea20000000a00 */
[----:B0-----:R-:W-:-:S06]  /*00b0*/  IMAD.WIDE R2, R7, 0x4, R2 ;  /* 0x0000000407027825 */ /* 0x001fcc00078e0202 */
[----:B-1----:R-:W3:Y:S01]  /*00c0*/  LDG.E R2, desc[UR4][R2.64] ;  /* 0x0000000402027981 */ /* 0x002ee2000c1e1900 */
[----:B--2---:R-:W-:-:S04]  /*00d0*/  IMAD.WIDE R4, R7, 0x4, R4 ;  /* 0x0000000407047825 */ /* 0x004fc800078e0204 */
[----:B---3--:R-:W-:-:S05]  /*00e0*/  FADD R7, R2, 1 ;  /* 0x3f80000002077421 */ /* 0x008fca0000000000 */
[----:B------:R-:W-:Y:S01]  /*00f0*/  STG.E desc[UR4][R4.64], R7 ;  /* 0x0000000704007986 */ /* 0x000fe2000c101904 */
[----:B------:R-:W-:Y:S05]  /*0100*/  EXIT ;  /* 0x000000000000794d */ /* 0x000fea0003800000 */
.L_x_0:
[----:B------:R-:W-:-:S00]  /*0110*/  BRA `(.L_x_0) ;  /* 0xfffffffc00fc7947 */ /* 0x000fc0000383ffff */
[----:B------:R-:W-:-:S00]  /*0120*/  NOP ;  /* 0x0000000000007918 */ /* 0x000fc00000000000 */
        /* <DEDUP_REMOVED lines=13> */
.L_x_3:


//--------------------- .text._Z14testInnerArrayP10innerArrayS0_i --------------------------
	.section	.text._Z14testInnerArrayP10innerArrayS0_i,"ax",@progbits
	.align	128
        .global         _Z14testInnerArrayP10innerArrayS0_i
        .type           _Z14testInnerArrayP10innerArrayS0_i,@function
        .size           _Z14testInnerArrayP10innerArrayS0_i,(.L_x_4 - _Z14testInnerArrayP10innerArrayS0_i)
        .other          _Z14testInnerArrayP10innerArrayS0_i,@"STO_CUDA_ENTRY STV_DEFAULT"
_Z14testInnerArrayP10innerArrayS0_i:
.text._Z14testInnerArrayP10innerArrayS0_i:
        /* <DEDUP_REMOVED lines=11> */
[----:B0-----:R-:W-:-:S05]  /*00b0*/  IMAD.WIDE R2, R7, 0x4, R2 ;  /* 0x0000000407027825 */ /* 0x001fca00078e0202 */
[----:B-1----:R-:W3:Y:S01]  /*00c0*/  LDG.E R0, desc[UR4][R2.64] ;  /* 0x0000000402007981 */ /* 0x002ee2000c1e1900 */
[----:B--2---:R-:W-:-:S04]  /*00d0*/  IMAD.WIDE R4, R7, 0x4, R4 ;  /* 0x0000000407047825 */ /* 0x004fc800078e0204 */
[----:B---3--:R-:W-:-:S05]  /*00e0*/  FADD R7, R0, 1 ;  /* 0x3f80000000077421 */ /* 0x008fca0000000000 */
[----:B------:R-:W-:Y:S04]  /*00f0*/  STG.E desc[UR4][R4.64], R7 ;  /* 0x0000000704007986 */ /* 0x000fe8000c101904 */
[----:B------:R-:W2:Y:S02]  /*0100*/  LDG.E R0, desc[UR4][R2.64+0x400000] ;  /* 0x4000000402007981 */ /* 0x000ea4000c1e1900 */
[----:B--2---:R-:W-:-:S05]  /*0110*/  FADD R9, R0, 2 ;  /* 0x4000000000097421 */ /* 0x004fca0000000000 */
[----:B------:R-:W-:Y:S01]  /*0120*/  STG.E desc[UR4][R4.64+0x400000], R9 ;  /* 0x4000000904007986 */ /* 0x000fe2000c101904 */
[----:B------:R-:W-:Y:S05]  /*0130*/  EXIT ;  /* 0x000000000000794d */ /* 0x000fea0003800000 */
.L_x_1:
        /* <DEDUP_REMOVED lines=12> */
.L_x_4:


//--------------------- .text._Z15testInnerStructP11innerStructS0_i --------------------------
	.section	.text._Z15testInnerStructP11innerStructS0_i,"ax",@progbits
	.align	128
        .global         _Z15testInnerStructP11innerStructS0_i
        .type           _Z15testInnerStructP11innerStructS0_i,@function
        .size           _Z15testInnerStructP11innerStructS0_i,(.L_x_5 - _Z15testInnerStructP11innerStructS0_i)
        .other          _Z15testInnerStructP11innerStructS0_i,@"STO_CUDA_ENTRY STV_DEFAULT"
_Z15testInnerStructP11innerStructS0_i:
.text._Z15testInnerStructP11innerStructS0_i:
        /* <DEDUP_REMOVED lines=12> */
[----:B-1----:R-:W3:Y:S04]  /*00c0*/  LDG.E R0, desc[UR4][R2.64] ;  /* 0x0000000402007981 */ /* 0x002ee8000c1e1900 */
[----:B------:R-:W4:Y:S01]  /*00d0*/  LDG.E R6, desc[UR4][R2.64+0x4] ;  /* 0x0000040402067981 */ /* 0x000f22000c1e1900 */
[----:B--2---:R-:W-:-:S04]  /*00e0*/  IMAD.WIDE R4, R7, 0x8, R4 ;  /* 0x0000000807047825 */ /* 0x004fc800078e0204 */
[----:B---3--:R-:W-:Y:S01]  /*00f0*/  FADD R7, R0, 1 ;  /* 0x3f80000000077421 */ /* 0x008fe20000000000 */
[----:B----4-:R-:W-:-:S04]  /*0100*/  FADD R9, R6, 2 ;  /* 0x4000000006097421 */ /* 0x010fc80000000000 */
[----:B------:R-:W-:Y:S04]  /*0110*/  STG.E desc[UR4][R4.64], R7 ;  /* 0x0000000704007986 */ /* 0x000fe8000c101904 */
[----:B------:R-:W-:Y:S01]  /*0120*/  STG.E desc[UR4][R4.64+0x4], R9 ;  /* 0x0000040904007986 */ /* 0x000fe2000c101904 */
[----:B------:R-:W-:Y:S05]  /*0130*/  EXIT ;  /* 0x000000000000794d */ /* 0x000fea0003800000 */
.L_x_2:
        /* <DEDUP_REMOVED lines=12> */
.L_x_5:


//--------------------- .nv.shared.reserved.0     --------------------------
	.section	.nv.shared.reserved.0,"aw",@nobits
	.weak		__nv_reservedSMEM_offset_0_alias
	.size		__nv_reservedSMEM_offset_0_alias, 0, 64
	.other		__nv_reservedSMEM_offset_0_alias,@"STO_CUDA_RESERVED_SHARED STV_DEFAULT"
__nv_reservedSMEM_offset_0_alias:
	.zero		0
	.zero		64


//--------------------- .nv.constant0._Z18testInnerArrayHalfP10innerArrayS0_i --------------------------
	.section	.nv.constant0._Z18testInnerArrayHalfP10innerArrayS0_i,"a",@progbits
	.sectionflags	@""
	.align	4
.nv.constant0._Z18testInnerArrayHalfP10innerArrayS0_i:
	.zero		916


//--------------------- .nv.constant0._Z14testInnerArrayP10innerArrayS0_i --------------------------
	.section	.nv.constant0._Z14testInnerArrayP10innerArrayS0_i,"a",@progbits
	.sectionflags	@""
	.align	4
.nv.constant0._Z14testInnerArrayP10innerArrayS0_i:
	.zero		916


//--------------------- .nv.constant0._Z15testInnerStructP11innerStructS0_i --------------------------
	.section	.nv.constant0._Z15testInnerStructP11innerStructS0_i,"a",@progbits
	.sectionflags	@""
	.align	4
.nv.constant0._Z15testInnerStructP11innerStructS0_i:
	.zero		916


//--------------------- SYMBOLS --------------------------

	.type		.nv.reservedSmem.offset0,@object
	.size		.nv.reservedSmem.offset0,0x4
